//
// Generated by NVIDIA NVVM Compiler
//
// Compiler Build ID: CL-36424714
// Cuda compilation tools, release 13.0, V13.0.88
// Based on NVVM 20.0.0
//

.version 9.0
.target sm_100
.address_size 64

	// .globl	_Z13gemm_baselinePfS_S_

.visible .entry _Z13gemm_baselinePfS_S_(
	.param .u64 .ptr .align 1 _Z13gemm_baselinePfS_S__param_0,
	.param .u64 .ptr .align 1 _Z13gemm_baselinePfS_S__param_1,
	.param .u64 .ptr .align 1 _Z13gemm_baselinePfS_S__param_2
)
{
	.reg .pred 	%p<5>;
	.reg .b32 	%r<34>;
	.reg .b32 	%f<52>;
	.reg .b64 	%rd<49>;

	ld.param.u64 	%rd14, [_Z13gemm_baselinePfS_S__param_0];
	mov.u32 	%r8, %ctaid.x;
	mov.u32 	%r9, %ntid.x;
	mov.u32 	%r10, %tid.x;
	mad.lo.s32 	%r1, %r8, %r9, %r10;
	mov.u32 	%r11, %ctaid.y;
	mov.u32 	%r12, %ntid.y;
	mov.u32 	%r13, %tid.y;
	mad.lo.s32 	%r14, %r11, %r12, %r13;
	setp.gt.s32 	%p1, %r1, 1023;
	setp.gt.u32 	%p2, %r14, 1023;
	or.pred  	%p3, %p1, %p2;
	@%p3 bra 	$L__BB0_4;
	ld.param.u64 	%rd46, [_Z13gemm_baselinePfS_S__param_1];
	shl.b32 	%r3, %r1, 10;
	add.s32 	%r16, %r14, 1024;
	mul.wide.u32 	%rd1, %r16, 4;
	add.s32 	%r17, %r14, 2048;
	mul.wide.u32 	%rd2, %r17, 4;
	add.s32 	%r18, %r14, 3072;
	mul.wide.u32 	%rd3, %r18, 4;
	add.s32 	%r19, %r14, 5120;
	mul.wide.u32 	%rd4, %r19, 4;
	add.s32 	%r20, %r14, 8192;
	mul.wide.u32 	%rd5, %r20, 4;
	add.s32 	%r21, %r14, 9216;
	mul.wide.u32 	%rd6, %r21, 4;
	add.s32 	%r22, %r14, 10240;
	mul.wide.u32 	%rd7, %r22, 4;
	add.s32 	%r23, %r14, 11264;
	mul.wide.u32 	%rd8, %r23, 4;
	add.s32 	%r24, %r14, 12288;
	mul.wide.u32 	%rd9, %r24, 4;
	cvta.to.global.u64 	%rd17, %rd14;
	add.s64 	%rd10, %rd17, 32;
	cvta.to.global.u64 	%rd48, %rd46;
	mov.f32 	%f51, 0f00000000;
	mov.b32 	%r33, 0;
	add.s32 	%r25, %r14, 4096;
	add.s32 	%r26, %r14, 6144;
	mov.u32 	%r32, %r3;
$L__BB0_2:
	mul.wide.s32 	%rd18, %r32, 4;
	add.s64 	%rd19, %rd10, %rd18;
	ld.global.f32 	%f4, [%rd19+-32];
	mul.wide.u32 	%rd20, %r14, 4;
	add.s64 	%rd21, %rd48, %rd20;
	ld.global.f32 	%f5, [%rd21];
	fma.rn.f32 	%f6, %f4, %f5, %f51;
	ld.global.f32 	%f7, [%rd19+-28];
	add.s64 	%rd22, %rd48, %rd1;
	ld.global.f32 	%f8, [%rd22];
	fma.rn.f32 	%f9, %f7, %f8, %f6;
	ld.global.f32 	%f10, [%rd19+-24];
	add.s64 	%rd23, %rd48, %rd2;
	ld.global.f32 	%f11, [%rd23];
	fma.rn.f32 	%f12, %f10, %f11, %f9;
	ld.global.f32 	%f13, [%rd19+-20];
	add.s64 	%rd24, %rd48, %rd3;
	ld.global.f32 	%f14, [%rd24];
	fma.rn.f32 	%f15, %f13, %f14, %f12;
	ld.global.f32 	%f16, [%rd19+-16];
	mul.wide.u32 	%rd25, %r25, 4;
	add.s64 	%rd26, %rd48, %rd25;
	ld.global.f32 	%f17, [%rd26];
	fma.rn.f32 	%f18, %f16, %f17, %f15;
	ld.global.f32 	%f19, [%rd19+-12];
	add.s64 	%rd27, %rd48, %rd4;
	ld.global.f32 	%f20, [%rd27];
	fma.rn.f32 	%f21, %f19, %f20, %f18;
	ld.global.f32 	%f22, [%rd19+-8];
	mul.wide.u32 	%rd28, %r26, 4;
	add.s64 	%rd29, %rd48, %rd28;
	ld.global.f32 	%f23, [%rd29];
	fma.rn.f32 	%f24, %f22, %f23, %f21;
	ld.global.f32 	%f25, [%rd19+-4];
	add.s32 	%r27, %r14, 7168;
	mul.wide.u32 	%rd30, %r27, 4;
	add.s64 	%rd31, %rd48, %rd30;
	ld.global.f32 	%f26, [%rd31];
	fma.rn.f32 	%f27, %f25, %f26, %f24;
	ld.global.f32 	%f28, [%rd19];
	add.s64 	%rd32, %rd48, %rd5;
	ld.global.f32 	%f29, [%rd32];
	fma.rn.f32 	%f30, %f28, %f29, %f27;
	ld.global.f32 	%f31, [%rd19+4];
	add.s64 	%rd33, %rd48, %rd6;
	ld.global.f32 	%f32, [%rd33];
	fma.rn.f32 	%f33, %f31, %f32, %f30;
	ld.global.f32 	%f34, [%rd19+8];
	add.s64 	%rd34, %rd48, %rd7;
	ld.global.f32 	%f35, [%rd34];
	fma.rn.f32 	%f36, %f34, %f35, %f33;
	ld.global.f32 	%f37, [%rd19+12];
	add.s64 	%rd35, %rd48, %rd8;
	ld.global.f32 	%f38, [%rd35];
	fma.rn.f32 	%f39, %f37, %f38, %f36;
	ld.global.f32 	%f40, [%rd19+16];
	add.s64 	%rd36, %rd48, %rd9;
	ld.global.f32 	%f41, [%rd36];
	fma.rn.f32 	%f42, %f40, %f41, %f39;
	ld.global.f32 	%f43, [%rd19+20];
	add.s32 	%r28, %r14, 13312;
	mul.wide.u32 	%rd37, %r28, 4;
	add.s64 	%rd38, %rd48, %rd37;
	ld.global.f32 	%f44, [%rd38];
	fma.rn.f32 	%f45, %f43, %f44, %f42;
	ld.global.f32 	%f46, [%rd19+24];
	add.s32 	%r29, %r14, 14336;
	mul.wide.u32 	%rd39, %r29, 4;
	add.s64 	%rd40, %rd48, %rd39;
	ld.global.f32 	%f47, [%rd40];
	fma.rn.f32 	%f48, %f46, %f47, %f45;
	ld.global.f32 	%f49, [%rd19+28];
	add.s32 	%r30, %r14, 15360;
	mul.wide.u32 	%rd41, %r30, 4;
	add.s64 	%rd42, %rd48, %rd41;
	ld.global.f32 	%f50, [%rd42];
	fma.rn.f32 	%f51, %f49, %f50, %f48;
	add.s32 	%r33, %r33, 16;
	add.s64 	%rd48, %rd48, 65536;
	add.s32 	%r32, %r32, 16;
	setp.ne.s32 	%p4, %r33, 1024;
	@%p4 bra 	$L__BB0_2;
	ld.param.u64 	%rd47, [_Z13gemm_baselinePfS_S__param_2];
	add.s32 	%r31, %r3, %r14;
	cvta.to.global.u64 	%rd43, %rd47;
	mul.wide.s32 	%rd44, %r31, 4;
	add.s64 	%rd45, %rd43, %rd44;
	st.global.f32 	[%rd45], %f51;
$L__BB0_4:
	ret;

}


// ===== COMPILED SASS (sm_100) =====

	.target	sm_100

	.elftype	@"ET_EXEC"


//--------------------- .note.nv.tkinfo           --------------------------
	.section	.note.nv.tkinfo,"",@"SHT_NOTE"
	.sectionflags	@"SHF_NOTE_NV_TKINFO"
	.tkinfo
        /*0018*/ 	.word	0x00000002
        /*0030*/ 	.string	""
        /*0030*/ 	.string	"ptxas"
        /*0030*/ 	.string	"Cuda compilation tools, release 13.0, V13.0.88"
        /*0030*/ 	.string	"Build cuda_13.0.r13.0/compiler.36424714_0"
        /*0030*/ 	.string	"-arch sm_100 -m 64 "



//--------------------- .note.nv.cuinfo           --------------------------
	.section	.note.nv.cuinfo,"",@"SHT_NOTE"
	.sectionflags	@"SHF_NOTE_NV_CUINFO"
        /*0018*/ 	.short	0x0002
        /*001a*/ 	.short	0x0064
        /*001c*/ 	.short	0x0082
	.zero		2


//--------------------- .nv.info                  --------------------------
	.section	.nv.info,"",@"SHT_CUDA_INFO"
	.align	4


	//----- nvinfo : EIATTR_REGCOUNT
	.align		4
        /*0000*/ 	.byte	0x04, 0x2f
        /*0002*/ 	.short	(.L_1 - .L_0)
	.align		4
.L_0:
        /*0004*/ 	.word	index@(_Z13gemm_baselinePfS_S_)
        /*0008*/ 	.word	0x00000020


	//----- nvinfo : EIATTR_FRAME_SIZE
	.align		4
.L_1:
        /*000c*/ 	.byte	0x04, 0x11
        /*000e*/ 	.short	(.L_3 - .L_2)
	.align		4
.L_2:
        /*0010*/ 	.word	index@(_Z13gemm_baselinePfS_S_)
        /*0014*/ 	.word	0x00000000


	//----- nvinfo : EIATTR_MIN_STACK_SIZE
	.align		4
.L_3:
        /*0018*/ 	.byte	0x04, 0x12
        /*001a*/ 	.short	(.L_5 - .L_4)
	.align		4
.L_4:
        /*001c*/ 	.word	index@(_Z13gemm_baselinePfS_S_)
        /*0020*/ 	.word	0x00000000
.L_5:


//--------------------- .nv.compat                --------------------------
	.section	.nv.compat,"",@"SHT_CUDA_COMPAT_INFO"
	.align	4
        /*0000*/ 	.byte	0x02, 0x09, 0x00, 0x00, 0x02, 0x02, 0x01, 0x00, 0x02, 0x05, 0x05, 0x00, 0x03, 0x07, 0x01, 0x01
        /*0010*/ 	.byte	0x02, 0x03, 0x00, 0x00, 0x02, 0x06, 0x01, 0x00, 0x04, 0x0b, 0x08, 0x00, 0x09, 0x00, 0x00, 0x00
        /*0020*/ 	.byte	0x00, 0x00, 0x00, 0x00


//--------------------- .nv.info._Z13gemm_baselinePfS_S_ --------------------------
	.section	.nv.info._Z13gemm_baselinePfS_S_,"",@"SHT_CUDA_INFO"
	.sectionflags	@""
	.align	4


	//----- nvinfo : EIATTR_CUDA_API_VERSION
	.align		4
        /*0000*/ 	.byte	0x04, 0x37
        /*0002*/ 	.short	(.L_7 - .L_6)
.L_6:
        /*0004*/ 	.word	0x00000082


	//----- nvinfo : EIATTR_KPARAM_INFO
	.align		4
.L_7:
        /*0008*/ 	.byte	0x04, 0x17
        /*000a*/ 	.short	(.L_9 - .L_8)
.L_8:
        /*000c*/ 	.word	0x00000000
        /*0010*/ 	.short	0x0002
        /*0012*/ 	.short	0x0010
        /*0014*/ 	.byte	0x00, 0xf5, 0x21, 0x00


	//----- nvinfo : EIATTR_KPARAM_INFO
	.align		4
.L_9:
        /*0018*/ 	.byte	0x04, 0x17
        /*001a*/ 	.short	(.L_11 - .L_10)
.L_10:
        /*001c*/ 	.word	0x00000000
        /*0020*/ 	.short	0x0001
        /*0022*/ 	.short	0x0008
        /*0024*/ 	.byte	0x00, 0xf5, 0x21, 0x00


	//----- nvinfo : EIATTR_KPARAM_INFO
	.align		4
.L_11:
        /*0028*/ 	.byte	0x04, 0x17
        /*002a*/ 	.short	(.L_13 - .L_12)
.L_12:
        /*002c*/ 	.word	0x00000000
        /*0030*/ 	.short	0x0000
        /*0032*/ 	.short	0x0000
        /*0034*/ 	.byte	0x00, 0xf5, 0x21, 0x00


	//----- nvinfo : EIATTR_SPARSE_MMA_MASK
	.align		4
.L_13:
        /*0038*/ 	.byte	0x03, 0x50
        /*003a*/ 	.short	0x0000


	//----- nvinfo : EIATTR_MAXREG_COUNT
	.align		4
        /*003c*/ 	.byte	0x03, 0x1b
        /*003e*/ 	.short	0x00ff


	//----- nvinfo : EIATTR_MERCURY_ISA_VERSION
	.align		4
        /*0040*/ 	.byte	0x03, 0x5f
        /*0042*/ 	.short	0x0101


	//----- nvinfo : EIATTR_VRC_CTA_INIT_COUNT
	.align		4
        /*0044*/ 	.byte	0x02, 0x4a
	.zero		1
	.zero		1


	//----- nvinfo : EIATTR_EXIT_INSTR_OFFSETS
	.align		4
        /*0048*/ 	.byte	0x04, 0x1c
        /*004a*/ 	.short	(.L_15 - .L_14)


	//   ....[0]....
.L_14:
        /*004c*/ 	.word	0x000000b0


	//   ....[1]....
        /*0050*/ 	.word	0x00000730


	//----- nvinfo : EIATTR_CBANK_PARAM_SIZE
	.align		4
.L_15:
        /*0054*/ 	.byte	0x03, 0x19
        /*0056*/ 	.short	0x0018


	//----- nvinfo : EIATTR_PARAM_CBANK
	.align		4
        /*0058*/ 	.byte	0x04, 0x0a
        /*005a*/ 	.short	(.L_17 - .L_16)
	.align		4
.L_16:
        /*005c*/ 	.word	index@(.nv.constant0._Z13gemm_baselinePfS_S_)
        /*0060*/ 	.short	0x0380
        /*0062*/ 	.short	0x0018


	//----- nvinfo : EIATTR_SW_WAR
	.align		4
.L_17:
        /*0064*/ 	.byte	0x04, 0x36
        /*0066*/ 	.short	(.L_19 - .L_18)
.L_18:
        /*0068*/ 	.word	0x00000008
.L_19:


//--------------------- .nv.callgraph             --------------------------
	.section	.nv.callgraph,"",@"SHT_CUDA_CALLGRAPH"
	.align	4
	.sectionentsize	8
	.align		4
        /*0000*/ 	.word	0x00000000
	.align		4
        /*0004*/ 	.word	0xffffffff
	.align		4
        /*0008*/ 	.word	0x00000000
	.align		4
        /*000c*/ 	.word	0xfffffffe
	.align		4
        /*0010*/ 	.word	0x00000000
	.align		4
        /*0014*/ 	.word	0xfffffffd
	.align		4
        /*0018*/ 	.word	0x00000000
	.align		4
        /*001c*/ 	.word	0xfffffffc


//--------------------- .text._Z13gemm_baselinePfS_S_ --------------------------
	.section	.text._Z13gemm_baselinePfS_S_,"ax",@progbits
	.align	128
        .global         _Z13gemm_baselinePfS_S_
        .type           _Z13gemm_baselinePfS_S_,@function
        .size           _Z13gemm_baselinePfS_S_,(.L_x_2 - _Z13gemm_baselinePfS_S_)
        .other          _Z13gemm_baselinePfS_S_,@"STO_CUDA_ENTRY STV_DEFAULT"
_Z13gemm_baselinePfS_S_:
.text._Z13gemm_baselinePfS_S_:
[----:B------:R-:W-:Y:S01]  /*0000*/  LDC R1, c[0x0][0x37c] ;  /* 0x0000df00ff017b82 */ /* 0x000fe20000000800 */
[----:B------:R-:W0:Y:S07]  /*0010*/  S2R R5, SR_TID.Y ;  /* 0x0000000000057919 */ /* 0x000e2e0000002200 */
[----:B------:R-:W1:Y:S01]  /*0020*/  LDC R3, c[0x0][0x360] ;  /* 0x0000d800ff037b82 */ /* 0x000e620000000800 */
[----:B------:R-:W1:Y:S07]  /*0030*/  S2R R2, SR_TID.X ;  /* 0x0000000000027919 */ /* 0x000e6e0000002100 */
[----:B------:R-:W0:Y:S08]  /*0040*/  S2UR UR5, SR_CTAID.Y ;  /* 0x00000000000579c3 */ /* 0x000e300000002600 */
[----:B------:R-:W0:Y:S08]  /*0050*/  LDC R0, c[0x0][0x364] ;  /* 0x0000d900ff007b82 */ /* 0x000e300000000800 */
[----:B------:R-:W1:Y:S01]  /*0060*/  S2UR UR4, SR_CTAID.X ;  /* 0x00000000000479c3 */ /* 0x000e620000002500 */
[----:B0-----:R-:W-:-:S05]  /*0070*/  IMAD R0, R0, UR5, R5 ;  /* 0x0000000500007c24 */ /* 0x001fca000f8e0205 */
[----:B------:R-:W-:Y:S01]  /*0080*/  ISETP.GT.U32.AND P0, PT, R0, 0x3ff, PT ;  /* 0x000003ff0000780c */ /* 0x000fe20003f04070 */
[----:B-1----:R-:W-:-:S05]  /*0090*/  IMAD R3, R3, UR4, R2 ;  /* 0x0000000403037c24 */ /* 0x002fca000f8e0202 */
[----:B------:R-:W-:-:S13]  /*00a0*/  ISETP.GT.OR P0, PT, R3, 0x3ff, P0 ;  /* 0x000003ff0300780c */ /* 0x000fda0000704670 */
[----:B------:R-:W-:Y:S05]  /*00b0*/  @P0 EXIT ;  /* 0x000000000000094d */ /* 0x000fea0003800000 */
[----:B------:R-:W0:Y:S01]  /*00c0*/  LDC R15, c[0x0][0x38c] ;  /* 0x0000e300ff0f7b82 */ /* 0x000e220000000800 */
[----:B------:R-:W1:Y:S01]  /*00d0*/  LDCU.64 UR6, c[0x0][0x380] ;  /* 0x00007000ff0677ac */ /* 0x000e620008000a00 */
[----:B------:R-:W-:Y:S01]  /*00e0*/  SHF.L.U32 R3, R3, 0xa, RZ ;  /* 0x0000000a03037819 */ /* 0x000fe200000006ff */
[----:B------:R-:W-:Y:S01]  /*00f0*/  HFMA2 R28, -RZ, RZ, 0, 0 ;  /* 0x00000000ff1c7431 */ /* 0x000fe200000001ff */
[C---:B------:R-:W-:Y:S01]  /*0100*/  IADD3 R2, PT, PT, R0.reuse, 0x400, RZ ;  /* 0x0000040000027810 */ /* 0x040fe20007ffe0ff */
[----:B------:R-:W2:Y:S01]  /*0110*/  LDCU UR4, c[0x0][0x388] ;  /* 0x00007100ff0477ac */ /* 0x000ea20008000800 */
[C---:B------:R-:W-:Y:S02]  /*0120*/  IADD3 R4, PT, PT, R0.reuse, 0x800, RZ ;  /* 0x0000080000047810 */ /* 0x040fe40007ffe0ff */
[C---:B------:R-:W-:Y:S01]  /*0130*/  IADD3 R5, PT, PT, R0.reuse, 0xc00, RZ ;  /* 0x00000c0000057810 */ /* 0x040fe20007ffe0ff */
[----:B------:R-:W3:Y:S01]  /*0140*/  LDCU.64 UR8, c[0x0][0x358] ;  /* 0x00006b00ff0877ac */ /* 0x000ee20008000a00 */
[----:B------:R-:W-:-:S02]  /*0150*/  IADD3 R6, PT, PT, R0, 0x1400, RZ ;  /* 0x0000140000067810 */ /* 0x000fc40007ffe0ff */
[C---:B------:R-:W-:Y:S02]  /*0160*/  IADD3 R7, PT, PT, R0.reuse, 0x2000, RZ ;  /* 0x0000200000077810 */ /* 0x040fe40007ffe0ff */
[C---:B------:R-:W-:Y:S02]  /*0170*/  IADD3 R8, PT, PT, R0.reuse, 0x2400, RZ ;  /* 0x0000240000087810 */ /* 0x040fe40007ffe0ff */
[C---:B------:R-:W-:Y:S02]  /*0180*/  IADD3 R9, PT, PT, R0.reuse, 0x2800, RZ ;  /* 0x0000280000097810 */ /* 0x040fe40007ffe0ff */
[C---:B------:R-:W-:Y:S01]  /*0190*/  IADD3 R10, PT, PT, R0.reuse, 0x2c00, RZ ;  /* 0x00002c00000a7810 */ /* 0x040fe20007ffe0ff */
[----:B-1----:R-:W-:Y:S01]  /*01a0*/  UIADD3 UR5, UP0, UPT, UR6, 0x20, URZ ;  /* 0x0000002006057890 */ /* 0x002fe2000ff1e0ff */
[C---:B------:R-:W-:Y:S02]  /*01b0*/  IADD3 R11, PT, PT, R0.reuse, 0x3000, RZ ;  /* 0x00003000000b7810 */ /* 0x040fe40007ffe0ff */
[C---:B------:R-:W-:Y:S01]  /*01c0*/  IADD3 R23, PT, PT, R0.reuse, 0x1000, RZ ;  /* 0x0000100000177810 */ /* 0x040fe20007ffe0ff */
[----:B------:R-:W-:Y:S01]  /*01d0*/  UIADD3.X UR6, UPT, UPT, URZ, UR7, URZ, UP0, !UPT ;  /* 0x00000007ff067290 */ /* 0x000fe200087fe4ff */
[----:B------:R-:W-:-:S02]  /*01e0*/  IADD3 R25, PT, PT, R0, 0x1800, RZ ;  /* 0x0000180000197810 */ /* 0x000fc40007ffe0ff */
[C---:B------:R-:W-:Y:S02]  /*01f0*/  IADD3 R27, PT, PT, R0.reuse, 0x1c00, RZ ;  /* 0x00001c00001b7810 */ /* 0x040fe40007ffe0ff */
[C---:B------:R-:W-:Y:S02]  /*0200*/  IADD3 R29, PT, PT, R0.reuse, 0x3400, RZ ;  /* 0x00003400001d7810 */ /* 0x040fe40007ffe0ff */
[C---:B------:R-:W-:Y:S02]  /*0210*/  IADD3 R24, PT, PT, R0.reuse, 0x3800, RZ ;  /* 0x0000380000187810 */ /* 0x040fe40007ffe0ff */
[----:B------:R-:W-:Y:S02]  /*0220*/  IADD3 R26, PT, PT, R0, 0x3c00, RZ ;  /* 0x00003c00001a7810 */ /* 0x000fe40007ffe0ff */
[----:B------:R-:W-:Y:S02]  /*0230*/  MOV R22, R3 ;  /* 0x0000000300167202 */ /* 0x000fe40000000f00 */
[----:B--2---:R-:W-:Y:S01]  /*0240*/  MOV R14, UR4 ;  /* 0x00000004000e7c02 */ /* 0x004fe20008000f00 */
[----:B---3--:R-:W-:-:S06]  /*0250*/  UMOV UR4, URZ ;  /* 0x000000ff00047c82 */ /* 0x008fcc0008000000 */
.L_x_0:
[----:B------:R-:W-:Y:S01]  /*0260*/  MOV R12, UR5 ;  /* 0x00000005000c7c02 */ /* 0x000fe20008000f00 */
[----:B0-----:R-:W-:Y:S01]  /*0270*/  IMAD.WIDE.U32 R16, R0, 0x4, R14 ;  /* 0x0000000400107825 */ /* 0x001fe200078e000e */
[----:B------:R-:W-:-:S03]  /*0280*/  MOV R13, UR6 ;  /* 0x00000006000d7c02 */ /* 0x000fc60008000f00 */
[----:B------:R-:W-:Y:S02]  /*0290*/  IMAD.WIDE R12, R22, 0x4, R12 ;  /* 0x00000004160c7825 */ /* 0x000fe400078e020c */
[----:B------:R-:W2:Y:S02]  /*02a0*/  LDG.E R17, desc[UR8][R16.64] ;  /* 0x0000000810117981 */ /* 0x000ea4000c1e1900 */
[----:B------:R-:W-:Y:S02]  /*02b0*/  IMAD.WIDE.U32 R18, R2, 0x4, R14 ;  /* 0x0000000402127825 */ /* 0x000fe400078e000e */
[----:B------:R-:W2:Y:S04]  /*02c0*/  LDG.E R21, desc[UR8][R12.64+-0x20] ;  /* 0xffffe0080c157981 */ /* 0x000ea8000c1e1900 */
[----:B------:R-:W3:Y:S04]  /*02d0*/  LDG.E R20, desc[UR8][R12.64+-0x1c] ;  /* 0xffffe4080c147981 */ /* 0x000ee8000c1e1900 */
[----:B------:R-:W3:Y:S01]  /*02e0*/  LDG.E R19, desc[UR8][R18.64] ;  /* 0x0000000812137981 */ /* 0x000ee2000c1e1900 */
[----:B--2---:R-:W-:Y:S01]  /*02f0*/  FFMA R28, R21, R17, R28 ;  /* 0x00000011151c7223 */ /* 0x004fe2000000001c */
[----:B------:R-:W-:-:S06]  /*0300*/  IMAD.WIDE.U32 R16, R4, 0x4, R14 ;  /* 0x0000000404107825 */ /* 0x000fcc00078e000e */
[----:B------:R-:W2:Y:S04]  /*0310*/  LDG.E R16, desc[UR8][R16.64] ;  /* 0x0000000810107981 */ /* 0x000ea8000c1e1900 */
[----:B------:R-:W2:Y:S01]  /*0320*/  LDG.E R17, desc[UR8][R12.64+-0x18] ;  /* 0xffffe8080c117981 */ /* 0x000ea2000c1e1900 */
[----:B---3--:R-:W-:Y:S01]  /*0330*/  FFMA R28, R20, R19, R28 ;  /* 0x00000013141c7223 */ /* 0x008fe2000000001c */
[----:B------:R-:W-:Y:S02]  /*0340*/  IMAD.WIDE.U32 R20, R5, 0x4, R14 ;  /* 0x0000000405147825 */ /* 0x000fe400078e000e */
[----:B------:R-:W3:Y:S04]  /*0350*/  LDG.E R19, desc[UR8][R12.64+-0x14] ;  /* 0xffffec080c137981 */ /* 0x000ee8000c1e1900 */
[----:B------:R-:W3:Y:S01]  /*0360*/  LDG.E R20, desc[UR8][R20.64] ;  /* 0x0000000814147981 */ /* 0x000ee2000c1e1900 */
[----:B--2---:R-:W-:Y:S01]  /*0370*/  FFMA R28, R17, R16, R28 ;  /* 0x00000010111c7223 */ /* 0x004fe2000000001c */
[----:B------:R-:W-:-:S06]  /*0380*/  IMAD.WIDE.U32 R16, R23, 0x4, R14 ;  /* 0x0000000417107825 */ /* 0x000fcc00078e000e */
[----:B------:R-:W2:Y:S04]  /*0390*/  LDG.E R16, desc[UR8][R16.64] ;  /* 0x0000000810107981 */ /* 0x000ea8000c1e1900 */
[----:B------:R-:W2:Y:S01]  /*03a0*/  LDG.E R17, desc[UR8][R12.64+-0x10] ;  /* 0xfffff0080c117981 */ /* 0x000ea2000c1e1900 */
[----:B---3--:R-:W-:Y:S01]  /*03b0*/  FFMA R28, R19, R20, R28 ;  /* 0x00000014131c7223 */ /* 0x008fe2000000001c */
[----:B------:R-:W-:-:S06]  /*03c0*/  IMAD.WIDE.U32 R18, R6, 0x4, R14 ;  /* 0x0000000406127825 */ /* 0x000fcc00078e000e */
[----:B------:R-:W3:Y:S04]  /*03d0*/  LDG.E R18, desc[UR8][R18.64] ;  /* 0x0000000812127981 */ /* 0x000ee8000c1e1900 */
[----:B------:R-:W3:Y:S01]  /*03e0*/  LDG.E R19, desc[UR8][R12.64+-0xc] ;  /* 0xfffff4080c137981 */ /* 0x000ee2000c1e1900 */
[----:B------:R-:W-:-:S06]  /*03f0*/  IMAD.WIDE.U32 R20, R27, 0x4, R14 ;  /* 0x000000041b147825 */ /* 0x000fcc00078e000e */
[----:B------:R-:W4:Y:S01]  /*0400*/  LDG.E R20, desc[UR8][R20.64] ;  /* 0x0000000814147981 */ /* 0x000f22000c1e1900 */
[----:B--2---:R-:W-:Y:S01]  /*0410*/  FFMA R28, R17, R16, R28 ;  /* 0x00000010111c7223 */ /* 0x004fe2000000001c */
[----:B------:R-:W-:-:S06]  /*0420*/  IMAD.WIDE.U32 R16, R25, 0x4, R14 ;  /* 0x0000000419107825 */ /* 0x000fcc00078e000e */
[----:B------:R-:W2:Y:S04]  /*0430*/  LDG.E R16, desc[UR8][R16.64] ;  /* 0x0000000810107981 */ /* 0x000ea8000c1e1900 */
[----:B------:R-:W2:Y:S01]  /*0440*/  LDG.E R17, desc[UR8][R12.64+-0x8] ;  /* 0xfffff8080c117981 */ /* 0x000ea2000c1e1900 */
[----:B---3--:R-:W-:-:S03]  /*0450*/  FFMA R28, R19, R18, R28 ;  /* 0x00000012131c7223 */ /* 0x008fc6000000001c */
[----:B------:R-:W4:Y:S01]  /*0460*/  LDG.E R19, desc[UR8][R12.64+-0x4] ;  /* 0xfffffc080c137981 */ /* 0x000f22000c1e1900 */
[----:B--2---:R-:W-:Y:S01]  /*0470*/  FFMA R28, R17, R16, R28 ;  /* 0x00000010111c7223 */ /* 0x004fe2000000001c */
[----:B------:R-:W-:-:S06]  /*0480*/  IMAD.WIDE.U32 R16, R7, 0x4, R14 ;  /* 0x0000000407107825 */ /* 0x000fcc00078e000e */
[----:B------:R-:W2:Y:S01]  /*0490*/  LDG.E R16, desc[UR8][R16.64] ;  /* 0x0000000810107981 */ /* 0x000ea2000c1e1900 */
[----:B----4-:R-:W-:Y:S01]  /*04a0*/  FFMA R28, R19, R20, R28 ;  /* 0x00000014131c7223 */ /* 0x010fe2000000001c */
[----:B------:R-:W-:-:S06]  /*04b0*/  IMAD.WIDE.U32 R18, R8, 0x4, R14 ;  /* 0x0000000408127825 */ /* 0x000fcc00078e000e */
[----:B------:R-:W3:Y:S04]  /*04c0*/  LDG.E R18, desc[UR8][R18.64] ;  /* 0x0000000812127981 */ /* 0x000ee8000c1e1900 */
[----:B------:R-:W2:Y:S04]  /*04d0*/  LDG.E R17, desc[UR8][R12.64] ;  /* 0x000000080c117981 */ /* 0x000ea8000c1e1900 */
[----:B------:R-:W3:Y:S01]  /*04e0*/  LDG.E R19, desc[UR8][R12.64+0x4] ;  /* 0x000004080c137981 */ /* 0x000ee2000c1e1900 */
[----:B------:R-:W-:-:S06]  /*04f0*/  IMAD.WIDE.U32 R20, R10, 0x4, R14 ;  /* 0x000000040a147825 */ /* 0x000fcc00078e000e */
[----:B------:R-:W4:Y:S01]  /*0500*/  LDG.E R20, desc[UR8][R20.64] ;  /* 0x0000000814147981 */ /* 0x000f22000c1e1900 */
[----:B--2---:R-:W-:Y:S01]  /*0510*/  FFMA R28, R17, R16, R28 ;  /* 0x00000010111c7223 */ /* 0x004fe2000000001c */
[----:B------:R-:W-:-:S06]  /*0520*/  IMAD.WIDE.U32 R16, R9, 0x4, R14 ;  /* 0x0000000409107825 */ /* 0x000fcc00078e000e */
[----:B------:R-:W2:Y:S01]  /*0530*/  LDG.E R16, desc[UR8][R16.64] ;  /* 0x0000000810107981 */ /* 0x000ea2000c1e1900 */
[----:B---3--:R-:W-:-:S03]  /*0540*/  FFMA R28, R19, R18, R28 ;  /* 0x00000012131c7223 */ /* 0x008fc6000000001c */
[----:B------:R-:W4:Y:S04]  /*0550*/  LDG.E R19, desc[UR8][R12.64+0xc] ;  /* 0x00000c080c137981 */ /* 0x000f28000c1e1900 */
[----:B------:R-:W2:Y:S02]  /*0560*/  LDG.E R17, desc[UR8][R12.64+0x8] ;  /* 0x000008080c117981 */ /* 0x000ea4000c1e1900 */
[----:B--2---:R-:W-:Y:S01]  /*0570*/  FFMA R28, R17, R16, R28 ;  /* 0x00000010111c7223 */ /* 0x004fe2000000001c */
[----:B------:R-:W-:-:S04]  /*0580*/  IMAD.WIDE.U32 R16, R11, 0x4, R14 ;  /* 0x000000040b107825 */ /* 0x000fc800078e000e */
[----:B----4-:R-:W-:Y:S01]  /*0590*/  FFMA R28, R19, R20, R28 ;  /* 0x00000014131c7223 */ /* 0x010fe2000000001c */
[--C-:B------:R-:W-:Y:S01]  /*05a0*/  IMAD.WIDE.U32 R18, R29, 0x4, R14.reuse ;  /* 0x000000041d127825 */ /* 0x100fe200078e000e */
[----:B------:R-:W2:Y:S05]  /*05b0*/  LDG.E R16, desc[UR8][R16.64] ;  /* 0x0000000810107981 */ /* 0x000eaa000c1e1900 */
[----:B------:R-:W3:Y:S04]  /*05c0*/  LDG.E R18, desc[UR8][R18.64] ;  /* 0x0000000812127981 */ /* 0x000ee8000c1e1900 */
[----:B------:R-:W2:Y:S04]  /*05d0*/  LDG.E R17, desc[UR8][R12.64+0x10] ;  /* 0x000010080c117981 */ /* 0x000ea8000c1e1900 */
[----:B------:R-:W3:Y:S01]  /*05e0*/  LDG.E R19, desc[UR8][R12.64+0x14] ;  /* 0x000014080c137981 */ /* 0x000ee2000c1e1900 */
[----:B------:R-:W-:-:S06]  /*05f0*/  IMAD.WIDE.U32 R20, R24, 0x4, R14 ;  /* 0x0000000418147825 */ /* 0x000fcc00078e000e */
[----:B------:R-:W4:Y:S01]  /*0600*/  LDG.E R20, desc[UR8][R20.64] ;  /* 0x0000000814147981 */ /* 0x000f22000c1e1900 */
[----:B--2---:R-:W-:Y:S01]  /*0610*/  FFMA R28, R17, R16, R28 ;  /* 0x00000010111c7223 */ /* 0x004fe2000000001c */
[----:B------:R-:W-:-:S04]  /*0620*/  IMAD.WIDE.U32 R16, R26, 0x4, R14 ;  /* 0x000000041a107825 */ /* 0x000fc800078e000e */
[----:B---3--:R-:W-:Y:S02]  /*0630*/  FFMA R28, R19, R18, R28 ;  /* 0x00000012131c7223 */ /* 0x008fe4000000001c */
[----:B------:R-:W4:Y:S04]  /*0640*/  LDG.E R19, desc[UR8][R12.64+0x18] ;  /* 0x000018080c137981 */ /* 0x000f28000c1e1900 */
[----:B------:R-:W2:Y:S04]  /*0650*/  LDG.E R18, desc[UR8][R12.64+0x1c] ;  /* 0x00001c080c127981 */ /* 0x000ea8000c1e1900 */
[----:B------:R-:W2:Y:S01]  /*0660*/  LDG.E R16, desc[UR8][R16.64] ;  /* 0x0000000810107981 */ /* 0x000ea2000c1e1900 */
[----:B------:R-:W-:-:S04]  /*0670*/  UIADD3 UR4, UPT, UPT, UR4, 0x10, URZ ;  /* 0x0000001004047890 */ /* 0x000fc8000fffe0ff */
[----:B------:R-:W-:Y:S01]  /*0680*/  UISETP.NE.AND UP0, UPT, UR4, 0x400, UPT ;  /* 0x000004000400788c */ /* 0x000fe2000bf05270 */
[----:B------:R-:W-:Y:S02]  /*0690*/  IADD3 R14, P0, PT, R14, 0x10000, RZ ;  /* 0x000100000e0e7810 */ /* 0x000fe40007f1e0ff */
[----:B------:R-:W-:Y:S02]  /*06a0*/  IADD3 R22, PT, PT, R22, 0x10, RZ ;  /* 0x0000001016167810 */ /* 0x000fe40007ffe0ff */
[----:B------:R-:W-:Y:S01]  /*06b0*/  IADD3.X R15, PT, PT, RZ, R15, RZ, P0, !PT ;  /* 0x0000000fff0f7210 */ /* 0x000fe200007fe4ff */
[----:B----4-:R-:W-:-:S04]  /*06c0*/  FFMA R19, R19, R20, R28 ;  /* 0x0000001413137223 */ /* 0x010fc8000000001c */
[----:B--2---:R-:W-:Y:S01]  /*06d0*/  FFMA R28, R18, R16, R19 ;  /* 0x00000010121c7223 */ /* 0x004fe20000000013 */
[----:B------:R-:W-:Y:S06]  /*06e0*/  BRA.U UP0, `(.L_x_0) ;  /* 0xfffffff900dc7547 */ /* 0x000fec000b83ffff */
[----:B------:R-:W0:Y:S01]  /*06f0*/  LDC.64 R4, c[0x0][0x390] ;  /* 0x0000e400ff047b82 */ /* 0x000e220000000a00 */
[----:B------:R-:W-:-:S05]  /*0700*/  IADD3 R3, PT, PT, R0, R3, RZ ;  /* 0x0000000300037210 */ /* 0x000fca0007ffe0ff */
[----:B0-----:R-:W-:-:S05]  /*0710*/  IMAD.WIDE R2, R3, 0x4, R4 ;  /* 0x0000000403027825 */ /* 0x001fca00078e0204 */
[----:B------:R-:W-:Y:S01]  /*0720*/  STG.E desc[UR8][R2.64], R28 ;  /* 0x0000001c02007986 */ /* 0x000fe2000c101908 */
[----:B------:R-:W-:Y:S05]  /*0730*/  EXIT ;  /* 0x000000000000794d */ /* 0x000fea0003800000 */
.L_x_1:
[----:B------:R-:W-:-:S00]  /*0740*/  BRA `(.L_x_1) ;  /* 0xfffffffc00fc7947 */ /* 0x000fc0000383ffff */
[----:B------:R-:W-:-:S00]  /*0750*/  NOP ;  /* 0x0000000000007918 */ /* 0x000fc00000000000 */
        /* <DEDUP_REMOVED lines=10> */
.L_x_2:


//--------------------- .nv.shared.reserved.0     --------------------------
	.section	.nv.shared.reserved.0,"aw",@nobits
	.weak		__nv_reservedSMEM_offset_0_alias
	.size		__nv_reservedSMEM_offset_0_alias, 0, 64
	.other		__nv_reservedSMEM_offset_0_alias,@"STO_CUDA_RESERVED_SHARED STV_DEFAULT"
__nv_reservedSMEM_offset_0_alias:
	.zero		0
	.zero		64


//--------------------- .nv.constant0._Z13gemm_baselinePfS_S_ --------------------------
	.section	.nv.constant0._Z13gemm_baselinePfS_S_,"a",@progbits
	.sectionflags	@""
	.align	4
.nv.constant0._Z13gemm_baselinePfS_S_:
	.zero		920


//--------------------- SYMBOLS --------------------------

	.type		.nv.reservedSmem.offset0,@object
	.size		.nv.reservedSmem.offset0,0x4
